//
// Generated by NVIDIA NVVM Compiler
//
// Compiler Build ID: CL-36424714
// Cuda compilation tools, release 13.0, V13.0.88
// Based on NVVM 20.0.0
//

.version 9.0
.target sm_100
.address_size 64

	// .globl	_Z9addKernelPiS_i

.visible .entry _Z9addKernelPiS_i(
	.param .u64 .ptr .align 1 _Z9addKernelPiS_i_param_0,
	.param .u64 .ptr .align 1 _Z9addKernelPiS_i_param_1,
	.param .u32 _Z9addKernelPiS_i_param_2
)
{
	.reg .pred 	%p<34>;
	.reg .b32 	%r<153>;
	.reg .b64 	%rd<118>;

	ld.param.u64 	%rd3, [_Z9addKernelPiS_i_param_0];
	ld.param.u64 	%rd4, [_Z9addKernelPiS_i_param_1];
	ld.param.u32 	%r19, [_Z9addKernelPiS_i_param_2];
	cvta.to.global.u64 	%rd1, %rd4;
	cvta.to.global.u64 	%rd2, %rd3;
	mov.u32 	%r20, %ctaid.x;
	mov.u32 	%r21, %ntid.x;
	mov.u32 	%r22, %tid.x;
	mad.lo.s32 	%r1, %r20, %r21, %r22;
	mov.u32 	%r23, %ctaid.y;
	mov.u32 	%r24, %ntid.y;
	mov.u32 	%r25, %tid.y;
	mad.lo.s32 	%r2, %r23, %r24, %r25;
	max.s32 	%r26, %r1, %r2;
	setp.ge.s32 	%p1, %r26, %r19;
	@%p1 bra 	$L__BB0_54;
	or.b32  	%r27, %r1, %r2;
	setp.ne.s32 	%p2, %r27, 0;
	@%p2 bra 	$L__BB0_7;
	mad.lo.s32 	%r3, %r19, %r1, %r2;
	mul.wide.u32 	%rd108, %r3, 4;
	add.s64 	%rd109, %rd2, %rd108;
	ld.global.u32 	%r143, [%rd109];
	ld.global.u32 	%r144, [%rd109+4];
	add.s32 	%r145, %r3, %r19;
	mul.wide.s32 	%rd110, %r145, 4;
	add.s64 	%rd111, %rd2, %rd110;
	ld.global.u32 	%r146, [%rd111];
	ld.global.u32 	%r147, [%rd111+4];
	mul.lo.s32 	%r148, %r143, 9;
	add.s32 	%r149, %r144, %r146;
	add.s32 	%r150, %r149, %r147;
	sub.s32 	%r4, %r148, %r150;
	setp.gt.s32 	%p32, %r4, -1;
	@%p32 bra 	$L__BB0_4;
	add.s64 	%rd117, %rd1, %rd108;
	mov.b32 	%r152, 0;
	st.global.u32 	[%rd117], %r152;
	bra.uni 	$L__BB0_54;
$L__BB0_4:
	setp.lt.u32 	%p33, %r4, 256;
	@%p33 bra 	$L__BB0_6;
	add.s64 	%rd115, %rd1, %rd108;
	mov.b32 	%r151, 255;
	st.global.u32 	[%rd115], %r151;
	bra.uni 	$L__BB0_54;
$L__BB0_6:
	add.s64 	%rd113, %rd1, %rd108;
	st.global.u32 	[%rd113], %r4;
	bra.uni 	$L__BB0_54;
$L__BB0_7:
	setp.ne.s32 	%p3, %r1, 0;
	setp.ne.s32 	%p4, %r2, 511;
	or.pred  	%p5, %p3, %p4;
	@%p5 bra 	$L__BB0_13;
	ld.global.u32 	%r134, [%rd2+2040];
	ld.global.u32 	%r135, [%rd2+2044];
	mul.wide.u32 	%rd106, %r19, 4;
	add.s64 	%rd107, %rd2, %rd106;
	ld.global.u32 	%r136, [%rd107+2040];
	ld.global.u32 	%r137, [%rd107+2044];
	mul.lo.s32 	%r138, %r135, 9;
	add.s32 	%r139, %r136, %r134;
	add.s32 	%r140, %r139, %r137;
	sub.s32 	%r5, %r138, %r140;
	setp.gt.s32 	%p30, %r5, -1;
	@%p30 bra 	$L__BB0_10;
	mov.b32 	%r142, 0;
	st.global.u32 	[%rd1+2044], %r142;
	bra.uni 	$L__BB0_54;
$L__BB0_10:
	setp.lt.u32 	%p31, %r5, 256;
	@%p31 bra 	$L__BB0_12;
	mov.b32 	%r141, 255;
	st.global.u32 	[%rd1+2044], %r141;
	bra.uni 	$L__BB0_54;
$L__BB0_12:
	st.global.u32 	[%rd1+2044], %r5;
	bra.uni 	$L__BB0_54;
$L__BB0_13:
	setp.ne.s32 	%p6, %r1, 511;
	setp.ne.s32 	%p7, %r2, 0;
	or.pred  	%p8, %p6, %p7;
	@%p8 bra 	$L__BB0_19;
	mul.lo.s32 	%r124, %r19, 510;
	mul.wide.u32 	%rd96, %r124, 4;
	add.s64 	%rd97, %rd2, %rd96;
	ld.global.u32 	%r125, [%rd97];
	ld.global.u32 	%r126, [%rd97+4];
	mul.lo.s32 	%r6, %r19, 511;
	mul.wide.u32 	%rd98, %r6, 4;
	add.s64 	%rd99, %rd2, %rd98;
	ld.global.u32 	%r127, [%rd99];
	ld.global.u32 	%r128, [%rd99+4];
	mul.lo.s32 	%r129, %r127, 9;
	add.s32 	%r130, %r126, %r125;
	add.s32 	%r131, %r130, %r128;
	sub.s32 	%r7, %r129, %r131;
	setp.gt.s32 	%p28, %r7, -1;
	@%p28 bra 	$L__BB0_16;
	add.s64 	%rd105, %rd1, %rd98;
	mov.b32 	%r133, 0;
	st.global.u32 	[%rd105], %r133;
	bra.uni 	$L__BB0_54;
$L__BB0_16:
	setp.lt.u32 	%p29, %r7, 256;
	@%p29 bra 	$L__BB0_18;
	add.s64 	%rd103, %rd1, %rd98;
	mov.b32 	%r132, 255;
	st.global.u32 	[%rd103], %r132;
	bra.uni 	$L__BB0_54;
$L__BB0_18:
	add.s64 	%rd101, %rd1, %rd98;
	st.global.u32 	[%rd101], %r7;
	bra.uni 	$L__BB0_54;
$L__BB0_19:
	setp.ne.s32 	%p9, %r1, 511;
	setp.ne.s32 	%p10, %r2, 511;
	or.pred  	%p11, %p9, %p10;
	@%p11 bra 	$L__BB0_25;
	mul.lo.s32 	%r114, %r19, 510;
	mul.wide.u32 	%rd86, %r114, 4;
	add.s64 	%rd87, %rd2, %rd86;
	ld.global.u32 	%r115, [%rd87+2040];
	ld.global.u32 	%r116, [%rd87+2044];
	mul.lo.s32 	%r8, %r19, 511;
	mul.wide.u32 	%rd88, %r8, 4;
	add.s64 	%rd89, %rd2, %rd88;
	ld.global.u32 	%r117, [%rd89+2040];
	ld.global.u32 	%r118, [%rd89+2044];
	mul.lo.s32 	%r119, %r118, 9;
	add.s32 	%r120, %r116, %r115;
	add.s32 	%r121, %r120, %r117;
	sub.s32 	%r9, %r119, %r121;
	setp.gt.s32 	%p26, %r9, -1;
	@%p26 bra 	$L__BB0_22;
	add.s64 	%rd95, %rd1, %rd88;
	mov.b32 	%r123, 0;
	st.global.u32 	[%rd95+2044], %r123;
	bra.uni 	$L__BB0_54;
$L__BB0_22:
	setp.lt.u32 	%p27, %r9, 256;
	@%p27 bra 	$L__BB0_24;
	add.s64 	%rd93, %rd1, %rd88;
	mov.b32 	%r122, 255;
	st.global.u32 	[%rd93+2044], %r122;
	bra.uni 	$L__BB0_54;
$L__BB0_24:
	add.s64 	%rd91, %rd1, %rd88;
	st.global.u32 	[%rd91+2044], %r9;
	bra.uni 	$L__BB0_54;
$L__BB0_25:
	setp.eq.s32 	%p12, %r1, 511;
	@%p12 bra 	$L__BB0_32;
	setp.ne.s32 	%p13, %r1, 0;
	@%p13 bra 	$L__BB0_37;
	mul.wide.u32 	%rd28, %r2, 4;
	add.s64 	%rd29, %rd2, %rd28;
	ld.global.u32 	%r46, [%rd29+-4];
	ld.global.u32 	%r47, [%rd29];
	ld.global.u32 	%r48, [%rd29+4];
	add.s32 	%r49, %r19, %r2;
	add.s32 	%r50, %r49, -1;
	mul.wide.u32 	%rd30, %r50, 4;
	add.s64 	%rd31, %rd2, %rd30;
	ld.global.u32 	%r51, [%rd31];
	mul.wide.u32 	%rd32, %r49, 4;
	add.s64 	%rd33, %rd2, %rd32;
	ld.global.u32 	%r52, [%rd33];
	mul.lo.s32 	%r53, %r47, 9;
	add.s32 	%r54, %r48, %r46;
	add.s32 	%r55, %r54, %r52;
	shl.b32 	%r56, %r51, 1;
	add.s32 	%r57, %r55, %r56;
	sub.s32 	%r10, %r53, %r57;
	setp.gt.s32 	%p16, %r10, -1;
	@%p16 bra 	$L__BB0_29;
	add.s64 	%rd39, %rd1, %rd28;
	mov.b32 	%r59, 0;
	st.global.u32 	[%rd39], %r59;
	bra.uni 	$L__BB0_54;
$L__BB0_29:
	setp.lt.u32 	%p17, %r10, 256;
	@%p17 bra 	$L__BB0_31;
	add.s64 	%rd37, %rd1, %rd28;
	mov.b32 	%r58, 255;
	st.global.u32 	[%rd37], %r58;
	bra.uni 	$L__BB0_54;
$L__BB0_31:
	add.s64 	%rd35, %rd1, %rd28;
	st.global.u32 	[%rd35], %r10;
	bra.uni 	$L__BB0_54;
$L__BB0_32:
	mul.lo.s32 	%r28, %r19, 510;
	add.s32 	%r29, %r28, %r2;
	add.s32 	%r30, %r29, -1;
	mul.wide.u32 	%rd5, %r30, 4;
	add.s64 	%rd6, %rd2, %rd5;
	ld.global.u32 	%r31, [%rd6];
	mul.wide.u32 	%rd7, %r29, 4;
	add.s64 	%rd8, %rd2, %rd7;
	ld.global.u32 	%r32, [%rd8];
	cvt.u64.u32 	%rd9, %r28;
	cvt.u64.u32 	%rd10, %r2;
	add.s64 	%rd11, %rd9, %rd10;
	shl.b64 	%rd12, %rd11, 2;
	add.s64 	%rd13, %rd2, %rd12;
	ld.global.u32 	%r33, [%rd13+4];
	mul.lo.s32 	%r34, %r19, 511;
	add.s32 	%r35, %r30, %r19;
	mul.wide.u32 	%rd14, %r35, 4;
	add.s64 	%rd15, %rd2, %rd14;
	ld.global.u32 	%r36, [%rd15];
	add.s32 	%r11, %r29, %r19;
	mul.wide.u32 	%rd16, %r11, 4;
	add.s64 	%rd17, %rd2, %rd16;
	ld.global.u32 	%r37, [%rd17];
	cvt.u64.u32 	%rd18, %r34;
	add.s64 	%rd19, %rd18, %rd10;
	shl.b64 	%rd20, %rd19, 2;
	add.s64 	%rd21, %rd2, %rd20;
	ld.global.u32 	%r38, [%rd21+4];
	mul.lo.s32 	%r39, %r37, 9;
	add.s32 	%r40, %r32, %r31;
	add.s32 	%r41, %r40, %r33;
	add.s32 	%r42, %r41, %r36;
	add.s32 	%r43, %r42, %r38;
	sub.s32 	%r12, %r39, %r43;
	setp.gt.s32 	%p14, %r12, -1;
	@%p14 bra 	$L__BB0_34;
	add.s64 	%rd27, %rd1, %rd16;
	mov.b32 	%r45, 0;
	st.global.u32 	[%rd27], %r45;
	bra.uni 	$L__BB0_54;
$L__BB0_34:
	setp.lt.u32 	%p15, %r12, 256;
	@%p15 bra 	$L__BB0_36;
	add.s64 	%rd25, %rd1, %rd16;
	mov.b32 	%r44, 255;
	st.global.u32 	[%rd25], %r44;
	bra.uni 	$L__BB0_54;
$L__BB0_36:
	add.s64 	%rd23, %rd1, %rd16;
	st.global.u32 	[%rd23], %r12;
	bra.uni 	$L__BB0_54;
$L__BB0_37:
	setp.eq.s32 	%p18, %r2, 511;
	@%p18 bra 	$L__BB0_44;
	setp.ne.s32 	%p19, %r2, 0;
	@%p19 bra 	$L__BB0_49;
	add.s32 	%r75, %r1, -1;
	mul.lo.s32 	%r76, %r19, %r75;
	mul.wide.s32 	%rd51, %r76, 4;
	add.s64 	%rd52, %rd2, %rd51;
	ld.global.u32 	%r77, [%rd52];
	ld.global.u32 	%r78, [%rd52+4];
	mul.lo.s32 	%r13, %r19, %r1;
	mul.wide.s32 	%rd53, %r19, 4;
	add.s64 	%rd54, %rd52, %rd53;
	ld.global.u32 	%r79, [%rd54];
	ld.global.u32 	%r80, [%rd54+4];
	add.s64 	%rd55, %rd54, %rd53;
	ld.global.u32 	%r81, [%rd55];
	ld.global.u32 	%r82, [%rd55+4];
	mul.lo.s32 	%r83, %r79, 9;
	add.s32 	%r84, %r78, %r77;
	add.s32 	%r85, %r84, %r80;
	add.s32 	%r86, %r85, %r81;
	add.s32 	%r87, %r86, %r82;
	sub.s32 	%r14, %r83, %r87;
	setp.gt.s32 	%p22, %r14, -1;
	@%p22 bra 	$L__BB0_41;
	mul.wide.s32 	%rd60, %r13, 4;
	add.s64 	%rd61, %rd1, %rd60;
	mov.b32 	%r89, 0;
	st.global.u32 	[%rd61], %r89;
	bra.uni 	$L__BB0_54;
$L__BB0_41:
	setp.lt.u32 	%p23, %r14, 256;
	@%p23 bra 	$L__BB0_43;
	mul.wide.s32 	%rd58, %r13, 4;
	add.s64 	%rd59, %rd1, %rd58;
	mov.b32 	%r88, 255;
	st.global.u32 	[%rd59], %r88;
	bra.uni 	$L__BB0_54;
$L__BB0_43:
	mul.wide.s32 	%rd56, %r13, 4;
	add.s64 	%rd57, %rd1, %rd56;
	st.global.u32 	[%rd57], %r14;
	bra.uni 	$L__BB0_54;
$L__BB0_44:
	add.s32 	%r60, %r1, -1;
	mul.lo.s32 	%r61, %r19, %r60;
	mul.wide.s32 	%rd40, %r61, 4;
	add.s64 	%rd41, %rd2, %rd40;
	ld.global.u32 	%r62, [%rd41+2040];
	ld.global.u32 	%r63, [%rd41+2044];
	mul.lo.s32 	%r15, %r19, %r1;
	mul.wide.s32 	%rd42, %r19, 4;
	add.s64 	%rd43, %rd41, %rd42;
	ld.global.u32 	%r64, [%rd43+2040];
	ld.global.u32 	%r65, [%rd43+2044];
	add.s64 	%rd44, %rd43, %rd42;
	ld.global.u32 	%r66, [%rd44+2040];
	ld.global.u32 	%r67, [%rd44+2044];
	mul.lo.s32 	%r68, %r65, 9;
	add.s32 	%r69, %r63, %r62;
	add.s32 	%r70, %r69, %r64;
	add.s32 	%r71, %r70, %r66;
	add.s32 	%r72, %r71, %r67;
	sub.s32 	%r16, %r68, %r72;
	setp.gt.s32 	%p20, %r16, -1;
	@%p20 bra 	$L__BB0_46;
	mul.wide.s32 	%rd49, %r15, 4;
	add.s64 	%rd50, %rd1, %rd49;
	mov.b32 	%r74, 0;
	st.global.u32 	[%rd50+2044], %r74;
	bra.uni 	$L__BB0_54;
$L__BB0_46:
	setp.lt.u32 	%p21, %r16, 256;
	@%p21 bra 	$L__BB0_48;
	mul.wide.s32 	%rd47, %r15, 4;
	add.s64 	%rd48, %rd1, %rd47;
	mov.b32 	%r73, 255;
	st.global.u32 	[%rd48+2044], %r73;
	bra.uni 	$L__BB0_54;
$L__BB0_48:
	mul.wide.s32 	%rd45, %r15, 4;
	add.s64 	%rd46, %rd1, %rd45;
	st.global.u32 	[%rd46+2044], %r16;
	bra.uni 	$L__BB0_54;
$L__BB0_49:
	add.s32 	%r90, %r1, -1;
	mul.lo.s32 	%r91, %r19, %r90;
	cvt.s64.s32 	%rd62, %r91;
	cvt.u64.u32 	%rd63, %r2;
	add.s64 	%rd64, %rd62, %rd63;
	shl.b64 	%rd65, %rd64, 2;
	add.s64 	%rd66, %rd2, %rd65;
	ld.global.u32 	%r92, [%rd66+-4];
	add.s32 	%r93, %r91, %r2;
	mul.wide.s32 	%rd67, %r93, 4;
	add.s64 	%rd68, %rd2, %rd67;
	ld.global.u32 	%r94, [%rd68];
	ld.global.u32 	%r95, [%rd68+4];
	mul.lo.s32 	%r96, %r19, %r1;
	cvt.s64.s32 	%rd69, %r96;
	add.s64 	%rd70, %rd69, %rd63;
	shl.b64 	%rd71, %rd70, 2;
	add.s64 	%rd72, %rd2, %rd71;
	ld.global.u32 	%r97, [%rd72+-4];
	add.s32 	%r17, %r93, %r19;
	mul.wide.s32 	%rd73, %r19, 4;
	add.s64 	%rd74, %rd68, %rd73;
	ld.global.u32 	%r98, [%rd74];
	ld.global.u32 	%r99, [%rd74+4];
	add.s32 	%r100, %r96, %r19;
	cvt.s64.s32 	%rd75, %r100;
	add.s64 	%rd76, %rd75, %rd63;
	shl.b64 	%rd77, %rd76, 2;
	add.s64 	%rd78, %rd2, %rd77;
	ld.global.u32 	%r101, [%rd78+-4];
	add.s64 	%rd79, %rd74, %rd73;
	ld.global.u32 	%r102, [%rd79];
	ld.global.u32 	%r103, [%rd79+4];
	mul.lo.s32 	%r104, %r98, 9;
	add.s32 	%r105, %r94, %r92;
	add.s32 	%r106, %r105, %r95;
	add.s32 	%r107, %r106, %r97;
	add.s32 	%r108, %r107, %r99;
	add.s32 	%r109, %r108, %r101;
	add.s32 	%r110, %r109, %r102;
	add.s32 	%r111, %r110, %r103;
	sub.s32 	%r18, %r104, %r111;
	setp.gt.s32 	%p24, %r18, -1;
	@%p24 bra 	$L__BB0_51;
	mul.wide.s32 	%rd84, %r17, 4;
	add.s64 	%rd85, %rd1, %rd84;
	mov.b32 	%r113, 0;
	st.global.u32 	[%rd85], %r113;
	bra.uni 	$L__BB0_54;
$L__BB0_51:
	setp.lt.u32 	%p25, %r18, 256;
	@%p25 bra 	$L__BB0_53;
	mul.wide.s32 	%rd82, %r17, 4;
	add.s64 	%rd83, %rd1, %rd82;
	mov.b32 	%r112, 255;
	st.global.u32 	[%rd83], %r112;
	bra.uni 	$L__BB0_54;
$L__BB0_53:
	mul.wide.s32 	%rd80, %r17, 4;
	add.s64 	%rd81, %rd1, %rd80;
	st.global.u32 	[%rd81], %r18;
$L__BB0_54:
	ret;

}


// ===== COMPILED SASS (sm_100) =====

	.target	sm_100

	.elftype	@"ET_EXEC"


//--------------------- .note.nv.tkinfo           --------------------------
	.section	.note.nv.tkinfo,"",@"SHT_NOTE"
	.sectionflags	@"SHF_NOTE_NV_TKINFO"
	.tkinfo
        /*0018*/ 	.word	0x00000002
        /*0030*/ 	.string	""
        /*0030*/ 	.string	"ptxas"
        /*0030*/ 	.string	"Cuda compilation tools, release 13.0, V13.0.88"
        /*0030*/ 	.string	"Build cuda_13.0.r13.0/compiler.36424714_0"
        /*0030*/ 	.string	"-arch sm_100 -m 64 "



//--------------------- .note.nv.cuinfo           --------------------------
	.section	.note.nv.cuinfo,"",@"SHT_NOTE"
	.sectionflags	@"SHF_NOTE_NV_CUINFO"
        /*0018*/ 	.short	0x0002
        /*001a*/ 	.short	0x0064
        /*001c*/ 	.short	0x0082
	.zero		2


//--------------------- .nv.info                  --------------------------
	.section	.nv.info,"",@"SHT_CUDA_INFO"
	.align	4


	//----- nvinfo : EIATTR_REGCOUNT
	.align		4
        /*0000*/ 	.byte	0x04, 0x2f
        /*0002*/ 	.short	(.L_1 - .L_0)
	.align		4
.L_0:
        /*0004*/ 	.word	index@(_Z9addKernelPiS_i)
        /*0008*/ 	.word	0x00000018


	//----- nvinfo : EIATTR_FRAME_SIZE
	.align		4
.L_1:
        /*000c*/ 	.byte	0x04, 0x11
        /*000e*/ 	.short	(.L_3 - .L_2)
	.align		4
.L_2:
        /*0010*/ 	.word	index@(_Z9addKernelPiS_i)
        /*0014*/ 	.word	0x00000000


	//----- nvinfo : EIATTR_MIN_STACK_SIZE
	.align		4
.L_3:
        /*0018*/ 	.byte	0x04, 0x12
        /*001a*/ 	.short	(.L_5 - .L_4)
	.align		4
.L_4:
        /*001c*/ 	.word	index@(_Z9addKernelPiS_i)
        /*0020*/ 	.word	0x00000000
.L_5:


//--------------------- .nv.compat                --------------------------
	.section	.nv.compat,"",@"SHT_CUDA_COMPAT_INFO"
	.align	4
        /*0000*/ 	.byte	0x02, 0x09, 0x00, 0x00, 0x02, 0x02, 0x01, 0x00, 0x02, 0x05, 0x05, 0x00, 0x03, 0x07, 0x01, 0x01
        /*0010*/ 	.byte	0x02, 0x03, 0x00, 0x00, 0x02, 0x06, 0x01, 0x00, 0x04, 0x0b, 0x08, 0x00, 0x09, 0x00, 0x00, 0x00
        /*0020*/ 	.byte	0x00, 0x00, 0x00, 0x00


//--------------------- .nv.info._Z9addKernelPiS_i --------------------------
	.section	.nv.info._Z9addKernelPiS_i,"",@"SHT_CUDA_INFO"
	.sectionflags	@""
	.align	4


	//----- nvinfo : EIATTR_CUDA_API_VERSION
	.align		4
        /*0000*/ 	.byte	0x04, 0x37
        /*0002*/ 	.short	(.L_7 - .L_6)
.L_6:
        /*0004*/ 	.word	0x00000082


	//----- nvinfo : EIATTR_KPARAM_INFO
	.align		4
.L_7:
        /*0008*/ 	.byte	0x04, 0x17
        /*000a*/ 	.short	(.L_9 - .L_8)
.L_8:
        /*000c*/ 	.word	0x00000000
        /*0010*/ 	.short	0x0002
        /*0012*/ 	.short	0x0010
        /*0014*/ 	.byte	0x00, 0xf0, 0x11, 0x00


	//----- nvinfo : EIATTR_KPARAM_INFO
	.align		4
.L_9:
        /*0018*/ 	.byte	0x04, 0x17
        /*001a*/ 	.short	(.L_11 - .L_10)
.L_10:
        /*001c*/ 	.word	0x00000000
        /*0020*/ 	.short	0x0001
        /*0022*/ 	.short	0x0008
        /*0024*/ 	.byte	0x00, 0xf5, 0x21, 0x00


	//----- nvinfo : EIATTR_KPARAM_INFO
	.align		4
.L_11:
        /*0028*/ 	.byte	0x04, 0x17
        /*002a*/ 	.short	(.L_13 - .L_12)
.L_12:
        /*002c*/ 	.word	0x00000000
        /*0030*/ 	.short	0x0000
        /*0032*/ 	.short	0x0000
        /*0034*/ 	.byte	0x00, 0xf5, 0x21, 0x00


	//----- nvinfo : EIATTR_SPARSE_MMA_MASK
	.align		4
.L_13:
        /*0038*/ 	.byte	0x03, 0x50
        /*003a*/ 	.short	0x0000


	//----- nvinfo : EIATTR_MAXREG_COUNT
	.align		4
        /*003c*/ 	.byte	0x03, 0x1b
        /*003e*/ 	.short	0x00ff


	//----- nvinfo : EIATTR_MERCURY_ISA_VERSION
	.align		4
        /*0040*/ 	.byte	0x03, 0x5f
        /*0042*/ 	.short	0x0101


	//----- nvinfo : EIATTR_VRC_CTA_INIT_COUNT
	.align		4
        /*0044*/ 	.byte	0x02, 0x4a
	.zero		1
	.zero		1


	//----- nvinfo : EIATTR_EXIT_INSTR_OFFSETS
	.align		4
        /*0048*/ 	.byte	0x04, 0x1c
        /*004a*/ 	.short	(.L_15 - .L_14)


	//   ....[0]....
.L_14:
        /*004c*/ 	.word	0x000000c0


	//   ....[1]....
        /*0050*/ 	.word	0x000001f0


	//   ....[2]....
        /*0054*/ 	.word	0x00000250


	//   ....[3]....
        /*0058*/ 	.word	0x00000290


	//   ....[4]....
        /*005c*/ 	.word	0x00000390


	//   ....[5]....
        /*0060*/ 	.word	0x000003e0


	//   ....[6]....
        /*0064*/ 	.word	0x00000410


	//   ....[7]....
        /*0068*/ 	.word	0x00000540


	//   ....[8]....
        /*006c*/ 	.word	0x000005a0


	//   ....[9]....
        /*0070*/ 	.word	0x000005e0


	//   ....[10]....
        /*0074*/ 	.word	0x000006e0


	//   ....[11]....
        /*0078*/ 	.word	0x00000740


	//   ....[12]....
        /*007c*/ 	.word	0x00000780


	//   ....[13]....
        /*0080*/ 	.word	0x000008f0


	//   ....[14]....
        /*0084*/ 	.word	0x00000950


	//   ....[15]....
        /*0088*/ 	.word	0x00000990


	//   ....[16]....
        /*008c*/ 	.word	0x00000b10


	//   ....[17]....
        /*0090*/ 	.word	0x00000b70


	//   ....[18]....
        /*0094*/ 	.word	0x00000bb0


	//   ....[19]....
        /*0098*/ 	.word	0x00000e50


	//   ....[20]....
        /*009c*/ 	.word	0x00000eb0


	//   ....[21]....
        /*00a0*/ 	.word	0x00000ef0


	//   ....[22]....
        /*00a4*/ 	.word	0x00001040


	//   ....[23]....
        /*00a8*/ 	.word	0x000010a0


	//   ....[24]....
        /*00ac*/ 	.word	0x000010e0


	//   ....[25]....
        /*00b0*/ 	.word	0x000012e0


	//   ....[26]....
        /*00b4*/ 	.word	0x00001340


	//   ....[27]....
        /*00b8*/ 	.word	0x00001380


	//----- nvinfo : EIATTR_CRS_STACK_SIZE
	.align		4
.L_15:
        /*00bc*/ 	.byte	0x04, 0x1e
        /*00be*/ 	.short	(.L_17 - .L_16)
.L_16:
        /*00c0*/ 	.word	0x00000000


	//----- nvinfo : EIATTR_CBANK_PARAM_SIZE
	.align		4
.L_17:
        /*00c4*/ 	.byte	0x03, 0x19
        /*00c6*/ 	.short	0x0014


	//----- nvinfo : EIATTR_PARAM_CBANK
	.align		4
        /*00c8*/ 	.byte	0x04, 0x0a
        /*00ca*/ 	.short	(.L_19 - .L_18)
	.align		4
.L_18:
        /*00cc*/ 	.word	index@(.nv.constant0._Z9addKernelPiS_i)
        /*00d0*/ 	.short	0x0380
        /*00d2*/ 	.short	0x0014


	//----- nvinfo : EIATTR_SW_WAR
	.align		4
.L_19:
        /*00d4*/ 	.byte	0x04, 0x36
        /*00d6*/ 	.short	(.L_21 - .L_20)
.L_20:
        /*00d8*/ 	.word	0x00000008
.L_21:


//--------------------- .nv.callgraph             --------------------------
	.section	.nv.callgraph,"",@"SHT_CUDA_CALLGRAPH"
	.align	4
	.sectionentsize	8
	.align		4
        /*0000*/ 	.word	0x00000000
	.align		4
        /*0004*/ 	.word	0xffffffff
	.align		4
        /*0008*/ 	.word	0x00000000
	.align		4
        /*000c*/ 	.word	0xfffffffe
	.align		4
        /*0010*/ 	.word	0x00000000
	.align		4
        /*0014*/ 	.word	0xfffffffd
	.align		4
        /*0018*/ 	.word	0x00000000
	.align		4
        /*001c*/ 	.word	0xfffffffc


//--------------------- .text._Z9addKernelPiS_i   --------------------------
	.section	.text._Z9addKernelPiS_i,"ax",@progbits
	.align	128
        .global         _Z9addKernelPiS_i
        .type           _Z9addKernelPiS_i,@function
        .size           _Z9addKernelPiS_i,(.L_x_9 - _Z9addKernelPiS_i)
        .other          _Z9addKernelPiS_i,@"STO_CUDA_ENTRY STV_DEFAULT"
_Z9addKernelPiS_i:
.text._Z9addKernelPiS_i:
[----:B------:R-:W-:Y:S01]  /*0000*/  LDC R1, c[0x0][0x37c] ;  /* 0x0000df00ff017b82 */ /* 0x000fe20000000800 */
[----:B------:R-:W0:Y:S07]  /*0010*/  S2R R2, SR_TID.X ;  /* 0x0000000000027919 */ /* 0x000e2e0000002100 */
[----:B------:R-:W0:Y:S01]  /*0020*/  LDC R5, c[0x0][0x360] ;  /* 0x0000d800ff057b82 */ /* 0x000e220000000800 */
[----:B------:R-:W1:Y:S07]  /*0030*/  S2R R4, SR_TID.Y ;  /* 0x0000000000047919 */ /* 0x000e6e0000002200 */
[----:B------:R-:W0:Y:S08]  /*0040*/  S2UR UR4, SR_CTAID.X ;  /* 0x00000000000479c3 */ /* 0x000e300000002500 */
[----:B------:R-:W1:Y:S08]  /*0050*/  S2UR UR5, SR_CTAID.Y ;  /* 0x00000000000579c3 */ /* 0x000e700000002600 */
[----:B------:R-:W1:Y:S08]  /*0060*/  LDC R3, c[0x0][0x364] ;  /* 0x0000d900ff037b82 */ /* 0x000e700000000800 */
[----:B------:R-:W2:Y:S01]  /*0070*/  LDC R0, c[0x0][0x390] ;  /* 0x0000e400ff007b82 */ /* 0x000ea20000000800 */
[----:B0-----:R-:W-:-:S02]  /*0080*/  IMAD R5, R5, UR4, R2 ;  /* 0x0000000405057c24 */ /* 0x001fc4000f8e0202 */
[----:B-1----:R-:W-:-:S05]  /*0090*/  IMAD R3, R3, UR5, R4 ;  /* 0x0000000503037c24 */ /* 0x002fca000f8e0204 */
[----:B------:R-:W-:-:S04]  /*00a0*/  VIMNMX R7, PT, PT, R5, R3, !PT ;  /* 0x0000000305077248 */ /* 0x000fc80007fe0100 */
[----:B--2---:R-:W-:-:S13]  /*00b0*/  ISETP.GE.AND P0, PT, R7, R0, PT ;  /* 0x000000000700720c */ /* 0x004fda0003f06270 */
[----:B------:R-:W-:Y:S05]  /*00c0*/  @P0 EXIT ;  /* 0x000000000000094d */ /* 0x000fea0003800000 */
[----:B------:R-:W-:Y:S01]  /*00d0*/  LOP3.LUT P0, RZ, R5, R3, RZ, 0xfc, !PT ;  /* 0x0000000305ff7212 */ /* 0x000fe2000780fcff */
[----:B------:R-:W0:-:S12]  /*00e0*/  LDCU.64 UR4, c[0x0][0x358] ;  /* 0x00006b00ff0477ac */ /* 0x000e180008000a00 */
[----:B------:R-:W-:Y:S05]  /*00f0*/  @P0 BRA `(.L_x_0) ;  /* 0x0000000000680947 */ /* 0x000fea0003800000 */
[----:B------:R-:W1:Y:S01]  /*0100*/  LDC.64 R6, c[0x0][0x380] ;  /* 0x0000e000ff067b82 */ /* 0x000e620000000a00 */
[----:B------:R-:W-:-:S05]  /*0110*/  IMAD R9, R5, R0, R3 ;  /* 0x0000000005097224 */ /* 0x000fca00078e0203 */
[C---:B------:R-:W-:Y:S01]  /*0120*/  IADD3 R5, PT, PT, R9.reuse, R0, RZ ;  /* 0x0000000009057210 */ /* 0x040fe20007ffe0ff */
[----:B-1----:R-:W-:-:S04]  /*0130*/  IMAD.WIDE.U32 R2, R9, 0x4, R6 ;  /* 0x0000000409027825 */ /* 0x002fc800078e0006 */
[----:B------:R-:W-:Y:S01]  /*0140*/  IMAD.WIDE R4, R5, 0x4, R6 ;  /* 0x0000000405047825 */ /* 0x000fe200078e0206 */
[----:B0-----:R-:W2:Y:S04]  /*0150*/  LDG.E R0, desc[UR4][R2.64] ;  /* 0x0000000402007981 */ /* 0x001ea8000c1e1900 */
[----:B------:R-:W3:Y:S04]  /*0160*/  LDG.E R6, desc[UR4][R2.64+0x4] ;  /* 0x0000040402067981 */ /* 0x000ee8000c1e1900 */
[----:B------:R-:W3:Y:S04]  /*0170*/  LDG.E R7, desc[UR4][R4.64] ;  /* 0x0000000404077981 */ /* 0x000ee8000c1e1900 */
[----:B------:R-:W3:Y:S02]  /*0180*/  LDG.E R8, desc[UR4][R4.64+0x4] ;  /* 0x0000040404087981 */ /* 0x000ee4000c1e1900 */
[----:B---3--:R-:W-:-:S05]  /*0190*/  IADD3 R7, PT, PT, R8, R6, R7 ;  /* 0x0000000608077210 */ /* 0x008fca0007ffe007 */
[----:B--2---:R-:W-:-:S05]  /*01a0*/  IMAD R11, R0, 0x9, -R7 ;  /* 0x00000009000b7824 */ /* 0x004fca00078e0a07 */
[----:B------:R-:W-:-:S13]  /*01b0*/  ISETP.GT.AND P0, PT, R11, -0x1, PT ;  /* 0xffffffff0b00780c */ /* 0x000fda0003f04270 */
[----:B------:R-:W0:Y:S02]  /*01c0*/  @!P0 LDC.64 R6, c[0x0][0x388] ;  /* 0x0000e200ff068b82 */ /* 0x000e240000000a00 */
[----:B0-----:R-:W-:-:S05]  /*01d0*/  @!P0 IMAD.WIDE.U32 R6, R9, 0x4, R6 ;  /* 0x0000000409068825 */ /* 0x001fca00078e0006 */
[----:B------:R0:W-:Y:S01]  /*01e0*/  @!P0 STG.E desc[UR4][R6.64], RZ ;  /* 0x000000ff06008986 */ /* 0x0001e2000c101904 */
[----:B------:R-:W-:Y:S05]  /*01f0*/  @!P0 EXIT ;  /* 0x000000000000894d */ /* 0x000fea0003800000 */
[----:B------:R-:W-:-:S13]  /*0200*/  ISETP.GE.U32.AND P0, PT, R11, 0x100, PT ;  /* 0x000001000b00780c */ /* 0x000fda0003f06070 */
[----:B------:R-:W1:Y:S01]  /*0210*/  @P0 LDC.64 R2, c[0x0][0x388] ;  /* 0x0000e200ff020b82 */ /* 0x000e620000000a00 */
[----:B------:R-:W-:Y:S02]  /*0220*/  @P0 IMAD.MOV.U32 R5, RZ, RZ, 0xff ;  /* 0x000000ffff050424 */ /* 0x000fe400078e00ff */
[----:B-1----:R-:W-:-:S05]  /*0230*/  @P0 IMAD.WIDE.U32 R2, R9, 0x4, R2 ;  /* 0x0000000409020825 */ /* 0x002fca00078e0002 */
[----:B------:R1:W-:Y:S01]  /*0240*/  @P0 STG.E desc[UR4][R2.64], R5 ;  /* 0x0000000502000986 */ /* 0x0003e2000c101904 */
[----:B------:R-:W-:Y:S05]  /*0250*/  @P0 EXIT ;  /* 0x000000000000094d */ /* 0x000fea0003800000 */
[----:B-1----:R-:W1:Y:S02]  /*0260*/  LDC.64 R2, c[0x0][0x388] ;  /* 0x0000e200ff027b82 */ /* 0x002e640000000a00 */
[----:B-1----:R-:W-:-:S05]  /*0270*/  IMAD.WIDE.U32 R2, R9, 0x4, R2 ;  /* 0x0000000409027825 */ /* 0x002fca00078e0002 */
[----:B------:R-:W-:Y:S01]  /*0280*/  STG.E desc[UR4][R2.64], R11 ;  /* 0x0000000b02007986 */ /* 0x000fe2000c101904 */
[----:B------:R-:W-:Y:S05]  /*0290*/  EXIT ;  /* 0x000000000000794d */ /* 0x000fea0003800000 */
.L_x_0:
[----:B------:R-:W-:-:S04]  /*02a0*/  ISETP.NE.AND P0, PT, R3, 0x1ff, PT ;  /* 0x000001ff0300780c */ /* 0x000fc80003f05270 */
[----:B------:R-:W-:-:S13]  /*02b0*/  ISETP.NE.OR P1, PT, R5, RZ, P0 ;  /* 0x000000ff0500720c */ /* 0x000fda0000725670 */
[----:B------:R-:W-:Y:S05]  /*02c0*/  @P1 BRA `(.L_x_1) ;  /* 0x0000000000541947 */ /* 0x000fea0003800000 */
[----:B------:R-:W1:Y:S08]  /*02d0*/  LDC.64 R2, c[0x0][0x380] ;  /* 0x0000e000ff027b82 */ /* 0x000e700000000a00 */
[----:B------:R-:W2:Y:S01]  /*02e0*/  LDC.64 R4, c[0x0][0x380] ;  /* 0x0000e000ff047b82 */ /* 0x000ea20000000a00 */
[----:B-1----:R-:W-:-:S05]  /*02f0*/  IMAD.WIDE.U32 R2, R0, 0x4, R2 ;  /* 0x0000000400027825 */ /* 0x002fca00078e0002 */
[----:B0-----:R-:W3:Y:S04]  /*0300*/  LDG.E R7, desc[UR4][R2.64+0x7f8] ;  /* 0x0007f80402077981 */ /* 0x001ee8000c1e1900 */
[----:B--2---:R-:W3:Y:S04]  /*0310*/  LDG.E R0, desc[UR4][R4.64+0x7f8] ;  /* 0x0007f80404007981 */ /* 0x004ee8000c1e1900 */
[----:B------:R-:W3:Y:S04]  /*0320*/  LDG.E R8, desc[UR4][R2.64+0x7fc] ;  /* 0x0007fc0402087981 */ /* 0x000ee8000c1e1900 */
[----:B------:R-:W2:Y:S01]  /*0330*/  LDG.E R6, desc[UR4][R4.64+0x7fc] ;  /* 0x0007fc0404067981 */ /* 0x000ea2000c1e1900 */
[----:B---3--:R-:W-:-:S05]  /*0340*/  IADD3 R7, PT, PT, R8, R7, R0 ;  /* 0x0000000708077210 */ /* 0x008fca0007ffe000 */
[----:B--2---:R-:W-:-:S05]  /*0350*/  IMAD R9, R6, 0x9, -R7 ;  /* 0x0000000906097824 */ /* 0x004fca00078e0a07 */
[----:B------:R-:W-:-:S13]  /*0360*/  ISETP.GT.AND P0, PT, R9, -0x1, PT ;  /* 0xffffffff0900780c */ /* 0x000fda0003f04270 */
[----:B------:R-:W0:Y:S02]  /*0370*/  @!P0 LDC.64 R6, c[0x0][0x388] ;  /* 0x0000e200ff068b82 */ /* 0x000e240000000a00 */
[----:B0-----:R0:W-:Y:S01]  /*0380*/  @!P0 STG.E desc[UR4][R6.64+0x7fc], RZ ;  /* 0x0007fcff06008986 */ /* 0x0011e2000c101904 */
[----:B------:R-:W-:Y:S05]  /*0390*/  @!P0 EXIT ;  /* 0x000000000000894d */ /* 0x000fea0003800000 */
[----:B------:R-:W-:-:S13]  /*03a0*/  ISETP.GE.U32.AND P0, PT, R9, 0x100, PT ;  /* 0x000001000900780c */ /* 0x000fda0003f06070 */
[----:B------:R-:W1:Y:S01]  /*03b0*/  @P0 LDC.64 R2, c[0x0][0x388] ;  /* 0x0000e200ff020b82 */ /* 0x000e620000000a00 */
[----:B------:R-:W-:-:S05]  /*03c0*/  @P0 MOV R5, 0xff ;  /* 0x000000ff00050802 */ /* 0x000fca0000000f00 */
[----:B-1----:R1:W-:Y:S01]  /*03d0*/  @P0 STG.E desc[UR4][R2.64+0x7fc], R5 ;  /* 0x0007fc0502000986 */ /* 0x0023e2000c101904 */
[----:B------:R-:W-:Y:S05]  /*03e0*/  @P0 EXIT ;  /* 0x000000000000094d */ /* 0x000fea0003800000 */
[----:B-1----:R-:W1:Y:S02]  /*03f0*/  LDC.64 R2, c[0x0][0x388] ;  /* 0x0000e200ff027b82 */ /* 0x002e640000000a00 */
[----:B-1----:R-:W-:Y:S01]  /*0400*/  STG.E desc[UR4][R2.64+0x7fc], R9 ;  /* 0x0007fc0902007986 */ /* 0x002fe2000c101904 */
[----:B------:R-:W-:Y:S05]  /*0410*/  EXIT ;  /* 0x000000000000794d */ /* 0x000fea0003800000 */
.L_x_1:
[----:B------:R-:W-:Y:S01]  /*0420*/  ISETP.NE.AND P1, PT, R3, RZ, PT ;  /* 0x000000ff0300720c */ /* 0x000fe20003f25270 */
[C---:B------:R-:W-:Y:S02]  /*0430*/  IMAD R8, R0.reuse, 0x1fe, RZ ;  /* 0x000001fe00087824 */ /* 0x040fe400078e02ff */
[----:B------:R-:W-:Y:S01]  /*0440*/  IMAD R2, R0, 0x1ff, RZ ;  /* 0x000001ff00027824 */ /* 0x000fe200078e02ff */
[----:B------:R-:W-:-:S13]  /*0450*/  ISETP.NE.OR P2, PT, R5, 0x1ff, P1 ;  /* 0x000001ff0500780c */ /* 0x000fda0000f45670 */
[----:B------:R-:W-:Y:S05]  /*0460*/  @P2 BRA `(.L_x_2) ;  /* 0x0000000000602947 */ /* 0x000fea0003800000 */
[----:B------:R-:W1:Y:S02]  /*0470*/  LDC.64 R6, c[0x0][0x380] ;  /* 0x0000e000ff067b82 */ /* 0x000e640000000a00 */
[----:B-1----:R-:W-:-:S04]  /*0480*/  IMAD.WIDE.U32 R4, R8, 0x4, R6 ;  /* 0x0000000408047825 */ /* 0x002fc800078e0006 */
[----:B------:R-:W-:Y:S01]  /*0490*/  IMAD.WIDE.U32 R6, R2, 0x4, R6 ;  /* 0x0000000402067825 */ /* 0x000fe200078e0006 */
[----:B0-----:R-:W2:Y:S04]  /*04a0*/  LDG.E R0, desc[UR4][R4.64] ;  /* 0x0000000404007981 */ /* 0x001ea8000c1e1900 */
[----:B------:R-:W2:Y:S04]  /*04b0*/  LDG.E R3, desc[UR4][R4.64+0x4] ;  /* 0x0000040404037981 */ /* 0x000ea8000c1e1900 */
[----:B------:R-:W2:Y:S04]  /*04c0*/  LDG.E R9, desc[UR4][R6.64+0x4] ;  /* 0x0000040406097981 */ /* 0x000ea8000c1e1900 */
[----:B------:R-:W3:Y:S01]  /*04d0*/  LDG.E R8, desc[UR4][R6.64] ;  /* 0x0000000406087981 */ /* 0x000ee2000c1e1900 */
[----:B--2---:R-:W-:-:S05]  /*04e0*/  IADD3 R3, PT, PT, R9, R3, R0 ;  /* 0x0000000309037210 */ /* 0x004fca0007ffe000 */
[----:B---3--:R-:W-:-:S05]  /*04f0*/  IMAD R3, R8, 0x9, -R3 ;  /* 0x0000000908037824 */ /* 0x008fca00078e0a03 */
        /* <DEDUP_REMOVED lines=15> */
.L_x_2:
        /* <DEDUP_REMOVED lines=18> */
[----:B------:R-:W-:Y:S01]  /*0710*/  @P0 MOV R7, 0xff ;  /* 0x000000ff00070802 */ /* 0x000fe20000000f00 */
[----:B-1----:R-:W-:-:S05]  /*0720*/  @P0 IMAD.WIDE.U32 R4, R2, 0x4, R4 ;  /* 0x0000000402040825 */ /* 0x002fca00078e0004 */
[----:B------:R1:W-:Y:S01]  /*0730*/  @P0 STG.E desc[UR4][R4.64+0x7fc], R7 ;  /* 0x0007fc0704000986 */ /* 0x0003e2000c101904 */
[----:B------:R-:W-:Y:S05]  /*0740*/  @P0 EXIT ;  /* 0x000000000000094d */ /* 0x000fea0003800000 */
[----:B-1----:R-:W1:Y:S02]  /*0750*/  LDC.64 R4, c[0x0][0x388] ;  /* 0x0000e200ff047b82 */ /* 0x002e640000000a00 */
[----:B-1----:R-:W-:-:S05]  /*0760*/  IMAD.WIDE.U32 R4, R2, 0x4, R4 ;  /* 0x0000000402047825 */ /* 0x002fca00078e0004 */
[----:B------:R-:W-:Y:S01]  /*0770*/  STG.E desc[UR4][R4.64+0x7fc], R3 ;  /* 0x0007fc0304007986 */ /* 0x000fe2000c101904 */
[----:B------:R-:W-:Y:S05]  /*0780*/  EXIT ;  /* 0x000000000000794d */ /* 0x000fea0003800000 */
.L_x_3:
[----:B------:R-:W-:-:S13]  /*0790*/  ISETP.NE.AND P0, PT, R5, 0x1ff, PT ;  /* 0x000001ff0500780c */ /* 0x000fda0003f05270 */
[----:B------:R-:W-:Y:S05]  /*07a0*/  @!P0 BRA `(.L_x_4) ;  /* 0x0000000800508947 */ /* 0x000fea0003800000 */
[----:B------:R-:W-:-:S13]  /*07b0*/  ISETP.NE.AND P0, PT, R5, RZ, PT ;  /* 0x000000ff0500720c */ /* 0x000fda0003f05270 */
[----:B------:R-:W-:Y:S05]  /*07c0*/  @P0 BRA `(.L_x_5) ;  /* 0x0000000000740947 */ /* 0x000fea0003800000 */
[----:B------:R-:W1:Y:S01]  /*07d0*/  LDC.64 R6, c[0x0][0x380] ;  /* 0x0000e000ff067b82 */ /* 0x000e620000000a00 */
[----:B------:R-:W-:-:S05]  /*07e0*/  IMAD.IADD R9, R3, 0x1, R0 ;  /* 0x0000000103097824 */ /* 0x000fca00078e0200 */
[C---:B------:R-:W-:Y:S01]  /*07f0*/  IADD3 R11, PT, PT, R9.reuse, -0x1, RZ ;  /* 0xffffffff090b7810 */ /* 0x040fe20007ffe0ff */
[----:B-1----:R-:W-:-:S04]  /*0800*/  IMAD.WIDE.U32 R8, R9, 0x4, R6 ;  /* 0x0000000409087825 */ /* 0x002fc800078e0006 */
[--C-:B------:R-:W-:Y:S02]  /*0810*/  IMAD.WIDE.U32 R4, R3, 0x4, R6.reuse ;  /* 0x0000000403047825 */ /* 0x100fe400078e0006 */
[----:B0-----:R-:W2:Y:S02]  /*0820*/  LDG.E R8, desc[UR4][R8.64] ;  /* 0x0000000408087981 */ /* 0x001ea4000c1e1900 */
[----:B------:R-:W-:Y:S02]  /*0830*/  IMAD.WIDE.U32 R6, R11, 0x4, R6 ;  /* 0x000000040b067825 */ /* 0x000fe400078e0006 */
[----:B------:R-:W2:Y:S04]  /*0840*/  LDG.E R0, desc[UR4][R4.64+-0x4] ;  /* 0xfffffc0404007981 */ /* 0x000ea8000c1e1900 */
[----:B------:R-:W2:Y:S04]  /*0850*/  LDG.E R11, desc[UR4][R4.64+0x4] ;  /* 0x00000404040b7981 */ /* 0x000ea8000c1e1900 */
[----:B------:R-:W3:Y:S04]  /*0860*/  LDG.E R6, desc[UR4][R6.64] ;  /* 0x0000000406067981 */ /* 0x000ee8000c1e1900 */
[----:B------:R-:W4:Y:S01]  /*0870*/  LDG.E R2, desc[UR4][R4.64] ;  /* 0x0000000404027981 */ /* 0x000f22000c1e1900 */
[----:B--2---:R-:W-:-:S05]  /*0880*/  IADD3 R11, PT, PT, R8, R11, R0 ;  /* 0x0000000b080b7210 */ /* 0x004fca0007ffe000 */
[----:B---3--:R-:W-:-:S04]  /*0890*/  IMAD R11, R6, 0x2, R11 ;  /* 0x00000002060b7824 */ /* 0x008fc800078e020b */
[----:B----4-:R-:W-:-:S05]  /*08a0*/  IMAD R13, R2, 0x9, -R11 ;  /* 0x00000009020d7824 */ /* 0x010fca00078e0a0b */
        /* <DEDUP_REMOVED lines=15> */
.L_x_5:
[----:B------:R-:W-:-:S13]  /*09a0*/  ISETP.NE.AND P0, PT, R3, 0x1ff, PT ;  /* 0x000001ff0300780c */ /* 0x000fda0003f05270 */
[----:B------:R-:W-:Y:S05]  /*09b0*/  @!P0 BRA `(.L_x_6) ;  /* 0x0000000400508947 */ /* 0x000fea0003800000 */
[----:B------:R-:W-:Y:S05]  /*09c0*/  @P1 BRA `(.L_x_7) ;  /* 0x00000000007c1947 */ /* 0x000fea0003800000 */
[----:B------:R-:W1:Y:S01]  /*09d0*/  LDC.64 R2, c[0x0][0x380] ;  /* 0x0000e000ff027b82 */ /* 0x000e620000000a00 */
[----:B------:R-:W-:-:S04]  /*09e0*/  VIADD R7, R5, 0xffffffff ;  /* 0xffffffff05077836 */ /* 0x000fc80000000000 */
[----:B------:R-:W-:-:S04]  /*09f0*/  IMAD R7, R7, R0, RZ ;  /* 0x0000000007077224 */ /* 0x000fc800078e02ff */
[----:B-1----:R-:W-:-:S05]  /*0a00*/  IMAD.WIDE R2, R7, 0x4, R2 ;  /* 0x0000000407027825 */ /* 0x002fca00078e0202 */
[----:B0-----:R-:W2:Y:S01]  /*0a10*/  LDG.E R4, desc[UR4][R2.64] ;  /* 0x0000000402047981 */ /* 0x001ea2000c1e1900 */
[----:B------:R-:W-:-:S03]  /*0a20*/  IMAD.WIDE R6, R0, 0x4, R2 ;  /* 0x0000000400067825 */ /* 0x000fc600078e0202 */
[----:B------:R-:W2:Y:S01]  /*0a30*/  LDG.E R11, desc[UR4][R2.64+0x4] ;  /* 0x00000404020b7981 */ /* 0x000ea2000c1e1900 */
[----:B------:R-:W-:-:S03]  /*0a40*/  IMAD.WIDE R8, R0, 0x4, R6 ;  /* 0x0000000400087825 */ /* 0x000fc600078e0206 */
[----:B------:R-:W2:Y:S04]  /*0a50*/  LDG.E R12, desc[UR4][R6.64+0x4] ;  /* 0x00000404060c7981 */ /* 0x000ea8000c1e1900 */
[----:B------:R-:W3:Y:S04]  /*0a60*/  LDG.E R13, desc[UR4][R8.64] ;  /* 0x00000004080d7981 */ /* 0x000ee8000c1e1900 */
[----:B------:R-:W3:Y:S04]  /*0a70*/  LDG.E R14, desc[UR4][R8.64+0x4] ;  /* 0x00000404080e7981 */ /* 0x000ee8000c1e1900 */
[----:B------:R-:W4:Y:S01]  /*0a80*/  LDG.E R10, desc[UR4][R6.64] ;  /* 0x00000004060a7981 */ /* 0x000f22000c1e1900 */
[----:B------:R-:W-:Y:S01]  /*0a90*/  IMAD R5, R5, R0, RZ ;  /* 0x0000000005057224 */ /* 0x000fe200078e02ff */
[----:B--2---:R-:W-:-:S04]  /*0aa0*/  IADD3 R4, PT, PT, R12, R11, R4 ;  /* 0x0000000b0c047210 */ /* 0x004fc80007ffe004 */
[----:B---3--:R-:W-:-:S05]  /*0ab0*/  IADD3 R13, PT, PT, R14, R4, R13 ;  /* 0x000000040e0d7210 */ /* 0x008fca0007ffe00d */
[----:B----4-:R-:W-:-:S05]  /*0ac0*/  IMAD R13, R10, 0x9, -R13 ;  /* 0x000000090a0d7824 */ /* 0x010fca00078e0a0d */
[----:B------:R-:W-:-:S13]  /*0ad0*/  ISETP.GT.AND P0, PT, R13, -0x1, PT ;  /* 0xffffffff0d00780c */ /* 0x000fda0003f04270 */
[----:B------:R-:W0:Y:S02]  /*0ae0*/  @!P0 LDC.64 R10, c[0x0][0x388] ;  /* 0x0000e200ff0a8b82 */ /* 0x000e240000000a00 */
[----:B0-----:R-:W-:-:S05]  /*0af0*/  @!P0 IMAD.WIDE R2, R5, 0x4, R10 ;  /* 0x0000000405028825 */ /* 0x001fca00078e020a */
[----:B------:R0:W-:Y:S01]  /*0b00*/  @!P0 STG.E desc[UR4][R2.64], RZ ;  /* 0x000000ff02008986 */ /* 0x0001e2000c101904 */
[----:B------:R-:W-:Y:S05]  /*0b10*/  @!P0 EXIT ;  /* 0x000000000000894d */ /* 0x000fea0003800000 */
[----:B------:R-:W-:-:S13]  /*0b20*/  ISETP.GE.U32.AND P0, PT, R13, 0x100, PT ;  /* 0x000001000d00780c */ /* 0x000fda0003f06070 */
[----:B0-----:R-:W0:Y:S01]  /*0b30*/  @P0 LDC.64 R2, c[0x0][0x388] ;  /* 0x0000e200ff020b82 */ /* 0x001e220000000a00 */
[----:B------:R-:W-:Y:S01]  /*0b40*/  @P0 MOV R7, 0xff ;  /* 0x000000ff00070802 */ /* 0x000fe20000000f00 */
[----:B0-----:R-:W-:-:S05]  /*0b50*/  @P0 IMAD.WIDE R2, R5, 0x4, R2 ;  /* 0x0000000405020825 */ /* 0x001fca00078e0202 */
[----:B------:R0:W-:Y:S01]  /*0b60*/  @P0 STG.E desc[UR4][R2.64], R7 ;  /* 0x0000000702000986 */ /* 0x0001e2000c101904 */
[----:B------:R-:W-:Y:S05]  /*0b70*/  @P0 EXIT ;  /* 0x000000000000094d */ /* 0x000fea0003800000 */
[----:B0-----:R-:W0:Y:S02]  /*0b80*/  LDC.64 R2, c[0x0][0x388] ;  /* 0x0000e200ff027b82 */ /* 0x001e240000000a00 */
[----:B0-----:R-:W-:-:S05]  /*0b90*/  IMAD.WIDE R2, R5, 0x4, R2 ;  /* 0x0000000405027825 */ /* 0x001fca00078e0202 */
[----:B------:R-:W-:Y:S01]  /*0ba0*/  STG.E desc[UR4][R2.64], R13 ;  /* 0x0000000d02007986 */ /* 0x000fe2000c101904 */
[----:B------:R-:W-:Y:S05]  /*0bb0*/  EXIT ;  /* 0x000000000000794d */ /* 0x000fea0003800000 */
.L_x_7:
[----:B------:R-:W1:Y:S01]  /*0bc0*/  LDC.64 R12, c[0x0][0x380] ;  /* 0x0000e000ff0c7b82 */ /* 0x000e620000000a00 */
[----:B------:R-:W2:Y:S01]  /*0bd0*/  LDCU.64 UR6, c[0x0][0x380] ;  /* 0x00007000ff0677ac */ /* 0x000ea20008000a00 */
[C---:B------:R-:W-:Y:S02]  /*0be0*/  VIADD R7, R5.reuse, 0xffffffff ;  /* 0xffffffff05077836 */ /* 0x040fe40000000000 */
[-C--:B------:R-:W-:Y:S02]  /*0bf0*/  IMAD R5, R5, R0.reuse, RZ ;  /* 0x0000000005057224 */ /* 0x080fe400078e02ff */
[----:B------:R-:W-:-:S03]  /*0c00*/  IMAD R14, R7, R0, RZ ;  /* 0x00000000070e7224 */ /* 0x000fc600078e02ff */
[----:B------:R-:W-:Y:S02]  /*0c10*/  IADD3 R4, P0, PT, R3, R5, RZ ;  /* 0x0000000503047210 */ /* 0x000fe40007f1e0ff */
[C---:B------:R-:W-:Y:S02]  /*0c20*/  IADD3 R2, PT, PT, R5.reuse, R0, RZ ;  /* 0x0000000005027210 */ /* 0x040fe40007ffe0ff */
[----:B------:R-:W-:Y:S02]  /*0c30*/  LEA.HI.X.SX32 R7, R5, RZ, 0x1, P0 ;  /* 0x000000ff05077211 */ /* 0x000fe400000f0eff */
[CC--:B------:R-:W-:Y:S02]  /*0c40*/  IADD3 R9, P2, PT, R3.reuse, R14.reuse, RZ ;  /* 0x0000000e03097210 */ /* 0x0c0fe40007f5e0ff */
[C---:B------:R-:W-:Y:S02]  /*0c50*/  IADD3 R5, PT, PT, R3.reuse, R14, RZ ;  /* 0x0000000e03057210 */ /* 0x040fe40007ffe0ff */
[----:B------:R-:W-:-:S02]  /*0c60*/  IADD3 R3, P0, PT, R3, R2, RZ ;  /* 0x0000000203037210 */ /* 0x000fc40007f1e0ff */
[----:B------:R-:W-:Y:S02]  /*0c70*/  LEA.HI.X.SX32 R14, R14, RZ, 0x1, P2 ;  /* 0x000000ff0e0e7211 */ /* 0x000fe400010f0eff */
[----:B--2---:R-:W-:Y:S01]  /*0c80*/  LEA R10, P2, R9, UR6, 0x2 ;  /* 0x00000006090a7c11 */ /* 0x004fe2000f8410ff */
[----:B-1----:R-:W-:Y:S01]  /*0c90*/  IMAD.WIDE R12, R5, 0x4, R12 ;  /* 0x00000004050c7825 */ /* 0x002fe200078e020c */
[----:B------:R-:W-:Y:S02]  /*0ca0*/  LEA R8, P1, R4, UR6, 0x2 ;  /* 0x0000000604087c11 */ /* 0x000fe4000f8210ff */
[----:B------:R-:W-:Y:S02]  /*0cb0*/  LEA.HI.X.SX32 R2, R2, RZ, 0x1, P0 ;  /* 0x000000ff02027211 */ /* 0x000fe400000f0eff */
[----:B------:R-:W-:Y:S01]  /*0cc0*/  LEA R6, P0, R3, UR6, 0x2 ;  /* 0x0000000603067c11 */ /* 0x000fe2000f8010ff */
[----:B0-----:R-:W2:Y:S01]  /*0cd0*/  LDG.E R17, desc[UR4][R12.64] ;  /* 0x000000040c117981 */ /* 0x001ea2000c1e1900 */
[----:B------:R-:W-:-:S02]  /*0ce0*/  LEA.HI.X R11, R9, UR7, R14, 0x2, P2 ;  /* 0x00000007090b7c11 */ /* 0x000fc400090f140e */
[----:B------:R-:W-:Y:S02]  /*0cf0*/  LEA.HI.X R9, R4, UR7, R7, 0x2, P1 ;  /* 0x0000000704097c11 */ /* 0x000fe400088f1407 */
[----:B------:R-:W-:Y:S01]  /*0d00*/  LEA.HI.X R7, R3, UR7, R2, 0x2, P0 ;  /* 0x0000000703077c11 */ /* 0x000fe200080f1402 */
[C---:B------:R-:W-:Y:S01]  /*0d10*/  IMAD.WIDE R2, R0.reuse, 0x4, R12 ;  /* 0x0000000400027825 */ /* 0x040fe200078e020c */
[----:B------:R-:W2:Y:S04]  /*0d20*/  LDG.E R10, desc[UR4][R10.64+-0x4] ;  /* 0xfffffc040a0a7981 */ /* 0x000ea8000c1e1900 */
[----:B------:R-:W2:Y:S01]  /*0d30*/  LDG.E R4, desc[UR4][R12.64+0x4] ;  /* 0x000004040c047981 */ /* 0x000ea2000c1e1900 */
[----:B------:R-:W-:-:S03]  /*0d40*/  IMAD.WIDE R14, R0, 0x4, R2 ;  /* 0x00000004000e7825 */ /* 0x000fc600078e0202 */
[----:B------:R-:W3:Y:S04]  /*0d50*/  LDG.E R8, desc[UR4][R8.64+-0x4] ;  /* 0xfffffc0408087981 */ /* 0x000ee8000c1e1900 */
[----:B------:R-:W3:Y:S04]  /*0d60*/  LDG.E R19, desc[UR4][R2.64+0x4] ;  /* 0x0000040402137981 */ /* 0x000ee8000c1e1900 */
[----:B------:R0:W4:Y:S04]  /*0d70*/  LDG.E R6, desc[UR4][R6.64+-0x4] ;  /* 0xfffffc0406067981 */ /* 0x000128000c1e1900 */
[----:B------:R-:W4:Y:S04]  /*0d80*/  LDG.E R21, desc[UR4][R14.64] ;  /* 0x000000040e157981 */ /* 0x000f28000c1e1900 */
[----:B------:R-:W5:Y:S04]  /*0d90*/  LDG.E R18, desc[UR4][R14.64+0x4] ;  /* 0x000004040e127981 */ /* 0x000f68000c1e1900 */
[----:B------:R-:W5:Y:S01]  /*0da0*/  LDG.E R16, desc[UR4][R2.64] ;  /* 0x0000000402107981 */ /* 0x000f62000c1e1900 */
[----:B0-----:R-:W-:-:S02]  /*0db0*/  IADD3 R7, PT, PT, R5, R0, RZ ;  /* 0x0000000005077210 */ /* 0x001fc40007ffe0ff */
[----:B--2---:R-:W-:-:S04]  /*0dc0*/  IADD3 R4, PT, PT, R4, R17, R10 ;  /* 0x0000001104047210 */ /* 0x004fc80007ffe00a */
[----:B---3--:R-:W-:-:S04]  /*0dd0*/  IADD3 R4, PT, PT, R19, R4, R8 ;  /* 0x0000000413047210 */ /* 0x008fc80007ffe008 */
[----:B----4-:R-:W-:-:S05]  /*0de0*/  IADD3 R21, PT, PT, R21, R4, R6 ;  /* 0x0000000415157210 */ /* 0x010fca0007ffe006 */
[----:B-----5:R-:W-:-:S04]  /*0df0*/  IMAD.IADD R21, R18, 0x1, R21 ;  /* 0x0000000112157824 */ /* 0x020fc800078e0215 */
[----:B------:R-:W-:-:S05]  /*0e00*/  IMAD R21, R16, 0x9, -R21 ;  /* 0x0000000910157824 */ /* 0x000fca00078e0a15 */
[----:B------:R-:W-:-:S13]  /*0e10*/  ISETP.GT.AND P0, PT, R21, -0x1, PT ;  /* 0xffffffff1500780c */ /* 0x000fda0003f04270 */
[----:B------:R-:W0:Y:S02]  /*0e20*/  @!P0 LDC.64 R8, c[0x0][0x388] ;  /* 0x0000e200ff088b82 */ /* 0x000e240000000a00 */
[----:B0-----:R-:W-:-:S05]  /*0e30*/  @!P0 IMAD.WIDE R4, R7, 0x4, R8 ;  /* 0x0000000407048825 */ /* 0x001fca00078e0208 */
[----:B------:R0:W-:Y:S01]  /*0e40*/  @!P0 STG.E desc[UR4][R4.64], RZ ;  /* 0x000000ff04008986 */ /* 0x0001e2000c101904 */
[----:B------:R-:W-:Y:S05]  /*0e50*/  @!P0 EXIT ;  /* 0x000000000000894d */ /* 0x000fea0003800000 */
[----:B------:R-:W-:-:S13]  /*0e60*/  ISETP.GE.U32.AND P0, PT, R21, 0x100, PT ;  /* 0x000001001500780c */ /* 0x000fda0003f06070 */
[----:B------:R-:W1:Y:S01]  /*0e70*/  @P0 LDC.64 R2, c[0x0][0x388] ;  /* 0x0000e200ff020b82 */ /* 0x000e620000000a00 */
[----:B0-----:R-:W-:Y:S01]  /*0e80*/  @P0 MOV R5, 0xff ;  /* 0x000000ff00050802 */ /* 0x001fe20000000f00 */
[----:B-1----:R-:W-:-:S05]  /*0e90*/  @P0 IMAD.WIDE R2, R7, 0x4, R2 ;  /* 0x0000000407020825 */ /* 0x002fca00078e0202 */
[----:B------:R0:W-:Y:S01]  /*0ea0*/  @P0 STG.E desc[UR4][R2.64], R5 ;  /* 0x0000000502000986 */ /* 0x0001e2000c101904 */
[----:B------:R-:W-:Y:S05]  /*0eb0*/  @P0 EXIT ;  /* 0x000000000000094d */ /* 0x000fea0003800000 */
[----:B0-----:R-:W0:Y:S02]  /*0ec0*/  LDC.64 R2, c[0x0][0x388] ;  /* 0x0000e200ff027b82 */ /* 0x001e240000000a00 */
[----:B0-----:R-:W-:-:S05]  /*0ed0*/  IMAD.WIDE R2, R7, 0x4, R2 ;  /* 0x0000000407027825 */ /* 0x001fca00078e0202 */
[----:B------:R-:W-:Y:S01]  /*0ee0*/  STG.E desc[UR4][R2.64], R21 ;  /* 0x0000001502007986 */ /* 0x000fe2000c101904 */
[----:B------:R-:W-:Y:S05]  /*0ef0*/  EXIT ;  /* 0x000000000000794d */ /* 0x000fea0003800000 */
.L_x_6:
        /* <DEDUP_REMOVED lines=22> */
[----:B------:R-:W1:Y:S01]  /*1060*/  @P0 LDC.64 R2, c[0x0][0x388] ;  /* 0x0000e200ff020b82 */ /* 0x000e620000000a00 */
[----:B------:R-:W-:Y:S01]  /*1070*/  @P0 MOV R7, 0xff ;  /* 0x000000ff00070802 */ /* 0x000fe20000000f00 */
[----:B-1----:R-:W-:-:S05]  /*1080*/  @P0 IMAD.WIDE R2, R5, 0x4, R2 ;  /* 0x0000000405020825 */ /* 0x002fca00078e0202 */
[----:B------:R1:W-:Y:S01]  /*1090*/  @P0 STG.E desc[UR4][R2.64+0x7fc], R7 ;  /* 0x0007fc0702000986 */ /* 0x0003e2000c101904 */
[----:B------:R-:W-:Y:S05]  /*10a0*/  @P0 EXIT ;  /* 0x000000000000094d */ /* 0x000fea0003800000 */
[----:B-1----:R-:W1:Y:S02]  /*10b0*/  LDC.64 R2, c[0x0][0x388] ;  /* 0x0000e200ff027b82 */ /* 0x002e640000000a00 */
[----:B-1----:R-:W-:-:S05]  /*10c0*/  IMAD.WIDE R2, R5, 0x4, R2 ;  /* 0x0000000405027825 */ /* 0x002fca00078e0202 */
[----:B------:R-:W-:Y:S01]  /*10d0*/  STG.E desc[UR4][R2.64+0x7fc], R13 ;  /* 0x0007fc0d02007986 */ /* 0x000fe2000c101904 */
[----:B------:R-:W-:Y:S05]  /*10e0*/  EXIT ;  /* 0x000000000000794d */ /* 0x000fea0003800000 */
.L_x_4:
[----:B------:R-:W1:Y:S01]  /*10f0*/  LDC.64 R4, c[0x0][0x380] ;  /* 0x0000e000ff047b82 */ /* 0x000e620000000a00 */
[----:B------:R-:W2:Y:S01]  /*1100*/  LDCU.64 UR6, c[0x0][0x380] ;  /* 0x00007000ff0677ac */ /* 0x000ea20008000a00 */
[C---:B------:R-:W-:Y:S02]  /*1110*/  IADD3 R10, P0, PT, R3.reuse, R8, RZ ;  /* 0x00000008030a7210 */ /* 0x040fe40007f1e0ff */
[C---:B------:R-:W-:Y:S02]  /*1120*/  IADD3 R2, P1, PT, R3.reuse, R2, RZ ;  /* 0x0000000203027210 */ /* 0x040fe40007f3e0ff */
[----:B------:R-:W-:Y:S01]  /*1130*/  IADD3 R3, PT, PT, R3, R8, RZ ;  /* 0x0000000803037210 */ /* 0x000fe20007ffe0ff */
[----:B------:R-:W-:Y:S01]  /*1140*/  IMAD.X R11, RZ, RZ, RZ, P0 ;  /* 0x000000ffff0b7224 */ /* 0x000fe200000e06ff */
[----:B------:R-:W-:Y:S02]  /*1150*/  IADD3.X R7, PT, PT, RZ, RZ, RZ, P1, !PT ;  /* 0x000000ffff077210 */ /* 0x000fe40000ffe4ff */
[----:B------:R-:W-:-:S04]  /*1160*/  IADD3 R9, PT, PT, R3, -0x1, RZ ;  /* 0xffffffff03097810 */ /* 0x000fc80007ffe0ff */
[----:B------:R-:W-:Y:S02]  /*1170*/  IADD3 R13, PT, PT, R9, R0, RZ ;  /* 0x00000000090d7210 */ /* 0x000fe40007ffe0ff */
[----:B--2---:R-:W-:Y:S02]  /*1180*/  LEA R14, P0, R10, UR6, 0x2 ;  /* 0x000000060a0e7c11 */ /* 0x004fe4000f8010ff */
[----:B------:R-:W-:Y:S02]  /*1190*/  LEA R6, P1, R2, UR6, 0x2 ;  /* 0x0000000602067c11 */ /* 0x000fe4000f8210ff */
[----:B------:R-:W-:Y:S01]  /*11a0*/  LEA.HI.X R15, R10, UR7, R11, 0x2, P0 ;  /* 0x000000070a0f7c11 */ /* 0x000fe200080f140b */
[----:B-1----:R-:W-:Y:S01]  /*11b0*/  IMAD.WIDE.U32 R10, R3, 0x4, R4 ;  /* 0x00000004030a7825 */ /* 0x002fe200078e0004 */
[----:B------:R-:W-:-:S03]  /*11c0*/  LEA.HI.X R7, R2, UR7, R7, 0x2, P1 ;  /* 0x0000000702077c11 */ /* 0x000fc600088f1407 */
[--C-:B------:R-:W-:Y:S01]  /*11d0*/  IMAD.WIDE.U32 R8, R9, 0x4, R4.reuse ;  /* 0x0000000409087825 */ /* 0x100fe200078e0004 */
[----:B0-----:R-:W2:Y:S03]  /*11e0*/  LDG.E R14, desc[UR4][R14.64+0x4] ;  /* 0x000004040e0e7981 */ /* 0x001ea6000c1e1900 */
[----:B------:R-:W-:Y:S01]  /*11f0*/  IMAD.WIDE.U32 R12, R13, 0x4, R4 ;  /* 0x000000040d0c7825 */ /* 0x000fe200078e0004 */
[----:B------:R-:W2:Y:S03]  /*1200*/  LDG.E R11, desc[UR4][R10.64] ;  /* 0x000000040a0b7981 */ /* 0x000ea6000c1e1900 */
[----:B------:R-:W-:Y:S01]  /*1210*/  IMAD.IADD R2, R3, 0x1, R0 ;  /* 0x0000000103027824 */ /* 0x000fe200078e0200 */
[----:B------:R-:W2:Y:S03]  /*1220*/  LDG.E R8, desc[UR4][R8.64] ;  /* 0x0000000408087981 */ /* 0x000ea6000c1e1900 */
[----:B------:R-:W-:Y:S01]  /*1230*/  IMAD.WIDE.U32 R4, R2, 0x4, R4 ;  /* 0x0000000402047825 */ /* 0x000fe200078e0004 */
[----:B------:R-:W3:Y:S04]  /*1240*/  LDG.E R7, desc[UR4][R6.64+0x4] ;  /* 0x0000040406077981 */ /* 0x000ee8000c1e1900 */
[----:B------:R-:W3:Y:S04]  /*1250*/  LDG.E R12, desc[UR4][R12.64] ;  /* 0x000000040c0c7981 */ /* 0x000ee8000c1e1900 */
[----:B------:R-:W4:Y:S01]  /*1260*/  LDG.E R4, desc[UR4][R4.64] ;  /* 0x0000000404047981 */ /* 0x000f22000c1e1900 */
[----:B--2---:R-:W-:-:S04]  /*1270*/  IADD3 R0, PT, PT, R14, R11, R8 ;  /* 0x0000000b0e007210 */ /* 0x004fc80007ffe008 */
[----:B---3--:R-:W-:-:S05]  /*1280*/  IADD3 R3, PT, PT, R7, R0, R12 ;  /* 0x0000000007037210 */ /* 0x008fca0007ffe00c */
        /* <DEDUP_REMOVED lines=16> */
.L_x_8:
[----:B------:R-:W-:-:S00]  /*1390*/  BRA `(.L_x_8) ;  /* 0xfffffffc00fc7947 */ /* 0x000fc0000383ffff */
[----:B------:R-:W-:-:S00]  /*13a0*/  NOP ;  /* 0x0000000000007918 */ /* 0x000fc00000000000 */
        /* <DEDUP_REMOVED lines=13> */
.L_x_9:


//--------------------- .nv.shared.reserved.0     --------------------------
	.section	.nv.shared.reserved.0,"aw",@nobits
	.weak		__nv_reservedSMEM_offset_0_alias
	.size		__nv_reservedSMEM_offset_0_alias, 0, 64
	.other		__nv_reservedSMEM_offset_0_alias,@"STO_CUDA_RESERVED_SHARED STV_DEFAULT"
__nv_reservedSMEM_offset_0_alias:
	.zero		0
	.zero		64


//--------------------- .nv.constant0._Z9addKernelPiS_i --------------------------
	.section	.nv.constant0._Z9addKernelPiS_i,"a",@progbits
	.sectionflags	@""
	.align	4
.nv.constant0._Z9addKernelPiS_i:
	.zero		916


//--------------------- SYMBOLS --------------------------

	.type		.nv.reservedSmem.offset0,@object
	.size		.nv.reservedSmem.offset0,0x4
